//
// Generated by NVIDIA NVVM Compiler
//
// Compiler Build ID: CL-36424714
// Cuda compilation tools, release 13.0, V13.0.88
// Based on NVVM 20.0.0
//

.version 9.0
.target sm_100
.address_size 64

	// .globl	_Z15matrixMulSharedPfS_S_i
// _ZZ15matrixMulSharedPfS_S_iE7sharedA has been demoted
// _ZZ15matrixMulSharedPfS_S_iE7sharedB has been demoted

.visible .entry _Z15matrixMulSharedPfS_S_i(
	.param .u64 .ptr .align 1 _Z15matrixMulSharedPfS_S_i_param_0,
	.param .u64 .ptr .align 1 _Z15matrixMulSharedPfS_S_i_param_1,
	.param .u64 .ptr .align 1 _Z15matrixMulSharedPfS_S_i_param_2,
	.param .u32 _Z15matrixMulSharedPfS_S_i_param_3
)
{
	.reg .pred 	%p<16>;
	.reg .b32 	%r<86>;
	.reg .b32 	%f<113>;
	.reg .b64 	%rd<13>;
	// demoted variable
	.shared .align 4 .b8 _ZZ15matrixMulSharedPfS_S_iE7sharedA[64];
	// demoted variable
	.shared .align 4 .b8 _ZZ15matrixMulSharedPfS_S_iE7sharedB[64];
	ld.param.u64 	%rd1, [_Z15matrixMulSharedPfS_S_i_param_0];
	ld.param.u64 	%rd2, [_Z15matrixMulSharedPfS_S_i_param_1];
	ld.param.u64 	%rd3, [_Z15matrixMulSharedPfS_S_i_param_2];
	ld.param.u32 	%r34, [_Z15matrixMulSharedPfS_S_i_param_3];
	mov.u32 	%r35, %ctaid.y;
	mov.u32 	%r36, %ntid.y;
	mov.u32 	%r1, %tid.y;
	mad.lo.s32 	%r2, %r35, %r36, %r1;
	mov.u32 	%r37, %ctaid.x;
	mov.u32 	%r38, %ntid.x;
	mov.u32 	%r3, %tid.x;
	mad.lo.s32 	%r4, %r37, %r38, %r3;
	setp.ge.s32 	%p1, %r2, %r34;
	setp.ge.u32 	%p2, %r3, %r34;
	shl.b32 	%r39, %r1, 4;
	mov.u32 	%r40, _ZZ15matrixMulSharedPfS_S_iE7sharedA;
	add.s32 	%r5, %r40, %r39;
	or.pred  	%p3, %p1, %p2;
	@%p3 bra 	$L__BB0_2;
	cvta.to.global.u64 	%rd4, %rd1;
	mad.lo.s32 	%r41, %r34, %r2, %r3;
	mul.wide.u32 	%rd5, %r41, 4;
	add.s64 	%rd6, %rd4, %rd5;
	ld.global.f32 	%f14, [%rd6];
	shl.b32 	%r42, %r3, 2;
	add.s32 	%r43, %r5, %r42;
	st.shared.f32 	[%r43], %f14;
$L__BB0_2:
	setp.ge.s32 	%p4, %r4, %r34;
	setp.ge.u32 	%p5, %r1, %r34;
	or.pred  	%p6, %p4, %p5;
	@%p6 bra 	$L__BB0_4;
	mad.lo.s32 	%r44, %r34, %r1, %r4;
	cvta.to.global.u64 	%rd7, %rd2;
	mul.wide.u32 	%rd8, %r44, 4;
	add.s64 	%rd9, %rd7, %rd8;
	ld.global.f32 	%f15, [%rd9];
	mov.u32 	%r46, _ZZ15matrixMulSharedPfS_S_iE7sharedB;
	add.s32 	%r47, %r46, %r39;
	shl.b32 	%r48, %r3, 2;
	add.s32 	%r49, %r47, %r48;
	st.shared.f32 	[%r49], %f15;
$L__BB0_4:
	bar.sync 	0;
	max.s32 	%r50, %r2, %r4;
	setp.ge.s32 	%p7, %r50, %r34;
	@%p7 bra 	$L__BB0_18;
	and.b32  	%r6, %r34, 15;
	setp.lt.u32 	%p8, %r34, 16;
	mov.f32 	%f112, 0f00000000;
	mov.b32 	%r81, 0;
	@%p8 bra 	$L__BB0_8;
	and.b32  	%r81, %r34, 2147483632;
	neg.s32 	%r79, %r81;
	add.s32 	%r54, %r39, %r40;
	add.s32 	%r78, %r54, 32;
	shl.b32 	%r55, %r3, 2;
	mov.u32 	%r56, _ZZ15matrixMulSharedPfS_S_iE7sharedB;
	add.s32 	%r57, %r55, %r56;
	add.s32 	%r77, %r57, 128;
	mov.f32 	%f112, 0f00000000;
$L__BB0_7:
	.pragma "nounroll";
	ld.shared.f32 	%f19, [%r78+-32];
	ld.shared.f32 	%f20, [%r77+-128];
	fma.rn.f32 	%f21, %f19, %f20, %f112;
	ld.shared.f32 	%f22, [%r78+-28];
	ld.shared.f32 	%f23, [%r77+-112];
	fma.rn.f32 	%f24, %f22, %f23, %f21;
	ld.shared.f32 	%f25, [%r78+-24];
	ld.shared.f32 	%f26, [%r77+-96];
	fma.rn.f32 	%f27, %f25, %f26, %f24;
	ld.shared.f32 	%f28, [%r78+-20];
	ld.shared.f32 	%f29, [%r77+-80];
	fma.rn.f32 	%f30, %f28, %f29, %f27;
	ld.shared.f32 	%f31, [%r78+-16];
	ld.shared.f32 	%f32, [%r77+-64];
	fma.rn.f32 	%f33, %f31, %f32, %f30;
	ld.shared.f32 	%f34, [%r78+-12];
	ld.shared.f32 	%f35, [%r77+-48];
	fma.rn.f32 	%f36, %f34, %f35, %f33;
	ld.shared.f32 	%f37, [%r78+-8];
	ld.shared.f32 	%f38, [%r77+-32];
	fma.rn.f32 	%f39, %f37, %f38, %f36;
	ld.shared.f32 	%f40, [%r78+-4];
	ld.shared.f32 	%f41, [%r77+-16];
	fma.rn.f32 	%f42, %f40, %f41, %f39;
	ld.shared.f32 	%f43, [%r78];
	ld.shared.f32 	%f44, [%r77];
	fma.rn.f32 	%f45, %f43, %f44, %f42;
	ld.shared.f32 	%f46, [%r78+4];
	ld.shared.f32 	%f47, [%r77+16];
	fma.rn.f32 	%f48, %f46, %f47, %f45;
	ld.shared.f32 	%f49, [%r78+8];
	ld.shared.f32 	%f50, [%r77+32];
	fma.rn.f32 	%f51, %f49, %f50, %f48;
	ld.shared.f32 	%f52, [%r78+12];
	ld.shared.f32 	%f53, [%r77+48];
	fma.rn.f32 	%f54, %f52, %f53, %f51;
	ld.shared.f32 	%f55, [%r78+16];
	ld.shared.f32 	%f56, [%r77+64];
	fma.rn.f32 	%f57, %f55, %f56, %f54;
	ld.shared.f32 	%f58, [%r78+20];
	ld.shared.f32 	%f59, [%r77+80];
	fma.rn.f32 	%f60, %f58, %f59, %f57;
	ld.shared.f32 	%f61, [%r78+24];
	ld.shared.f32 	%f62, [%r77+96];
	fma.rn.f32 	%f63, %f61, %f62, %f60;
	ld.shared.f32 	%f64, [%r78+28];
	ld.shared.f32 	%f65, [%r77+112];
	fma.rn.f32 	%f112, %f64, %f65, %f63;
	add.s32 	%r79, %r79, 16;
	add.s32 	%r78, %r78, 64;
	add.s32 	%r77, %r77, 256;
	setp.ne.s32 	%p9, %r79, 0;
	@%p9 bra 	$L__BB0_7;
$L__BB0_8:
	setp.eq.s32 	%p10, %r6, 0;
	@%p10 bra 	$L__BB0_17;
	shl.b32 	%r58, %r3, 2;
	mov.u32 	%r59, _ZZ15matrixMulSharedPfS_S_iE7sharedB;
	add.s32 	%r18, %r59, %r58;
	and.b32  	%r19, %r34, 7;
	setp.lt.u32 	%p11, %r6, 8;
	@%p11 bra 	$L__BB0_11;
	shl.b32 	%r60, %r81, 2;
	add.s32 	%r61, %r5, %r60;
	ld.shared.f32 	%f67, [%r61];
	shl.b32 	%r62, %r81, 4;
	add.s32 	%r63, %r18, %r62;
	ld.shared.f32 	%f68, [%r63];
	fma.rn.f32 	%f69, %f67, %f68, %f112;
	ld.shared.f32 	%f70, [%r61+4];
	ld.shared.f32 	%f71, [%r63+16];
	fma.rn.f32 	%f72, %f70, %f71, %f69;
	ld.shared.f32 	%f73, [%r61+8];
	ld.shared.f32 	%f74, [%r63+32];
	fma.rn.f32 	%f75, %f73, %f74, %f72;
	ld.shared.f32 	%f76, [%r61+12];
	ld.shared.f32 	%f77, [%r63+48];
	fma.rn.f32 	%f78, %f76, %f77, %f75;
	ld.shared.f32 	%f79, [%r61+16];
	ld.shared.f32 	%f80, [%r63+64];
	fma.rn.f32 	%f81, %f79, %f80, %f78;
	ld.shared.f32 	%f82, [%r61+20];
	ld.shared.f32 	%f83, [%r63+80];
	fma.rn.f32 	%f84, %f82, %f83, %f81;
	ld.shared.f32 	%f85, [%r61+24];
	ld.shared.f32 	%f86, [%r63+96];
	fma.rn.f32 	%f87, %f85, %f86, %f84;
	ld.shared.f32 	%f88, [%r61+28];
	ld.shared.f32 	%f89, [%r63+112];
	fma.rn.f32 	%f112, %f88, %f89, %f87;
	add.s32 	%r81, %r81, 8;
$L__BB0_11:
	setp.eq.s32 	%p12, %r19, 0;
	@%p12 bra 	$L__BB0_17;
	and.b32  	%r22, %r34, 3;
	setp.lt.u32 	%p13, %r19, 4;
	@%p13 bra 	$L__BB0_14;
	shl.b32 	%r64, %r81, 2;
	add.s32 	%r65, %r5, %r64;
	ld.shared.f32 	%f91, [%r65];
	shl.b32 	%r66, %r81, 4;
	add.s32 	%r67, %r18, %r66;
	ld.shared.f32 	%f92, [%r67];
	fma.rn.f32 	%f93, %f91, %f92, %f112;
	ld.shared.f32 	%f94, [%r65+4];
	ld.shared.f32 	%f95, [%r67+16];
	fma.rn.f32 	%f96, %f94, %f95, %f93;
	ld.shared.f32 	%f97, [%r65+8];
	ld.shared.f32 	%f98, [%r67+32];
	fma.rn.f32 	%f99, %f97, %f98, %f96;
	ld.shared.f32 	%f100, [%r65+12];
	ld.shared.f32 	%f101, [%r67+48];
	fma.rn.f32 	%f112, %f100, %f101, %f99;
	add.s32 	%r81, %r81, 4;
$L__BB0_14:
	setp.eq.s32 	%p14, %r22, 0;
	@%p14 bra 	$L__BB0_17;
	shl.b32 	%r68, %r81, 4;
	add.s32 	%r70, %r68, %r58;
	add.s32 	%r85, %r59, %r70;
	shl.b32 	%r73, %r81, 2;
	add.s32 	%r74, %r39, %r73;
	add.s32 	%r84, %r40, %r74;
	neg.s32 	%r83, %r22;
$L__BB0_16:
	.pragma "nounroll";
	ld.shared.f32 	%f102, [%r84];
	ld.shared.f32 	%f103, [%r85];
	fma.rn.f32 	%f112, %f102, %f103, %f112;
	add.s32 	%r85, %r85, 16;
	add.s32 	%r84, %r84, 4;
	add.s32 	%r83, %r83, 1;
	setp.ne.s32 	%p15, %r83, 0;
	@%p15 bra 	$L__BB0_16;
$L__BB0_17:
	mad.lo.s32 	%r76, %r34, %r2, %r4;
	cvta.to.global.u64 	%rd10, %rd3;
	mul.wide.s32 	%rd11, %r76, 4;
	add.s64 	%rd12, %rd10, %rd11;
	st.global.f32 	[%rd12], %f112;
$L__BB0_18:
	ret;

}


// ===== COMPILED SASS (sm_100) =====

	.target	sm_100

	.elftype	@"ET_EXEC"


//--------------------- .note.nv.tkinfo           --------------------------
	.section	.note.nv.tkinfo,"",@"SHT_NOTE"
	.sectionflags	@"SHF_NOTE_NV_TKINFO"
	.tkinfo
        /*0018*/ 	.word	0x00000002
        /*0030*/ 	.string	""
        /*0030*/ 	.string	"ptxas"
        /*0030*/ 	.string	"Cuda compilation tools, release 13.0, V13.0.88"
        /*0030*/ 	.string	"Build cuda_13.0.r13.0/compiler.36424714_0"
        /*0030*/ 	.string	"-arch sm_100 -m 64 "



//--------------------- .note.nv.cuinfo           --------------------------
	.section	.note.nv.cuinfo,"",@"SHT_NOTE"
	.sectionflags	@"SHF_NOTE_NV_CUINFO"
        /*0018*/ 	.short	0x0002
        /*001a*/ 	.short	0x0064
        /*001c*/ 	.short	0x0082
	.zero		2


//--------------------- .nv.info                  --------------------------
	.section	.nv.info,"",@"SHT_CUDA_INFO"
	.align	4


	//----- nvinfo : EIATTR_REGCOUNT
	.align		4
        /*0000*/ 	.byte	0x04, 0x2f
        /*0002*/ 	.short	(.L_1 - .L_0)
	.align		4
.L_0:
        /*0004*/ 	.word	index@(_Z15matrixMulSharedPfS_S_i)
        /*0008*/ 	.word	0x00000020


	//----- nvinfo : EIATTR_FRAME_SIZE
	.align		4
.L_1:
        /*000c*/ 	.byte	0x04, 0x11
        /*000e*/ 	.short	(.L_3 - .L_2)
	.align		4
.L_2:
        /*0010*/ 	.word	index@(_Z15matrixMulSharedPfS_S_i)
        /*0014*/ 	.word	0x00000000


	//----- nvinfo : EIATTR_MIN_STACK_SIZE
	.align		4
.L_3:
        /*0018*/ 	.byte	0x04, 0x12
        /*001a*/ 	.short	(.L_5 - .L_4)
	.align		4
.L_4:
        /*001c*/ 	.word	index@(_Z15matrixMulSharedPfS_S_i)
        /*0020*/ 	.word	0x00000000
.L_5:


//--------------------- .nv.compat                --------------------------
	.section	.nv.compat,"",@"SHT_CUDA_COMPAT_INFO"
	.align	4
        /*0000*/ 	.byte	0x02, 0x09, 0x00, 0x00, 0x02, 0x02, 0x01, 0x00, 0x02, 0x05, 0x05, 0x00, 0x03, 0x07, 0x01, 0x01
        /*0010*/ 	.byte	0x02, 0x03, 0x00, 0x00, 0x02, 0x06, 0x01, 0x00, 0x04, 0x0b, 0x08, 0x00, 0x09, 0x00, 0x00, 0x00
        /*0020*/ 	.byte	0x00, 0x00, 0x00, 0x00


//--------------------- .nv.info._Z15matrixMulSharedPfS_S_i --------------------------
	.section	.nv.info._Z15matrixMulSharedPfS_S_i,"",@"SHT_CUDA_INFO"
	.sectionflags	@""
	.align	4


	//----- nvinfo : EIATTR_CUDA_API_VERSION
	.align		4
        /*0000*/ 	.byte	0x04, 0x37
        /*0002*/ 	.short	(.L_7 - .L_6)
.L_6:
        /*0004*/ 	.word	0x00000082


	//----- nvinfo : EIATTR_KPARAM_INFO
	.align		4
.L_7:
        /*0008*/ 	.byte	0x04, 0x17
        /*000a*/ 	.short	(.L_9 - .L_8)
.L_8:
        /*000c*/ 	.word	0x00000000
        /*0010*/ 	.short	0x0003
        /*0012*/ 	.short	0x0018
        /*0014*/ 	.byte	0x00, 0xf0, 0x11, 0x00


	//----- nvinfo : EIATTR_KPARAM_INFO
	.align		4
.L_9:
        /*0018*/ 	.byte	0x04, 0x17
        /*001a*/ 	.short	(.L_11 - .L_10)
.L_10:
        /*001c*/ 	.word	0x00000000
        /*0020*/ 	.short	0x0002
        /*0022*/ 	.short	0x0010
        /*0024*/ 	.byte	0x00, 0xf5, 0x21, 0x00


	//----- nvinfo : EIATTR_KPARAM_INFO
	.align		4
.L_11:
        /*0028*/ 	.byte	0x04, 0x17
        /*002a*/ 	.short	(.L_13 - .L_12)
.L_12:
        /*002c*/ 	.word	0x00000000
        /*0030*/ 	.short	0x0001
        /*0032*/ 	.short	0x0008
        /*0034*/ 	.byte	0x00, 0xf5, 0x21, 0x00


	//----- nvinfo : EIATTR_KPARAM_INFO
	.align		4
.L_13:
        /*0038*/ 	.byte	0x04, 0x17
        /*003a*/ 	.short	(.L_15 - .L_14)
.L_14:
        /*003c*/ 	.word	0x00000000
        /*0040*/ 	.short	0x0000
        /*0042*/ 	.short	0x0000
        /*0044*/ 	.byte	0x00, 0xf5, 0x21, 0x00


	//----- nvinfo : EIATTR_SPARSE_MMA_MASK
	.align		4
.L_15:
        /*0048*/ 	.byte	0x03, 0x50
        /*004a*/ 	.short	0x0000


	//----- nvinfo : EIATTR_MAXREG_COUNT
	.align		4
        /*004c*/ 	.byte	0x03, 0x1b
        /*004e*/ 	.short	0x00ff


	//----- nvinfo : EIATTR_NUM_BARRIERS
	.align		4
        /*0050*/ 	.byte	0x02, 0x4c
        /*0052*/ 	.byte	0x01
	.zero		1


	//----- nvinfo : EIATTR_MERCURY_ISA_VERSION
	.align		4
        /*0054*/ 	.byte	0x03, 0x5f
        /*0056*/ 	.short	0x0101


	//----- nvinfo : EIATTR_VRC_CTA_INIT_COUNT
	.align		4
        /*0058*/ 	.byte	0x02, 0x4a
	.zero		1
	.zero		1


	//----- nvinfo : EIATTR_EXIT_INSTR_OFFSETS
	.align		4
        /*005c*/ 	.byte	0x04, 0x1c
        /*005e*/ 	.short	(.L_17 - .L_16)


	//   ....[0]....
.L_16:
        /*0060*/ 	.word	0x00000260


	//   ....[1]....
        /*0064*/ 	.word	0x00000a00


	//----- nvinfo : EIATTR_CBANK_PARAM_SIZE
	.align		4
.L_17:
        /*0068*/ 	.byte	0x03, 0x19
        /*006a*/ 	.short	0x001c


	//----- nvinfo : EIATTR_PARAM_CBANK
	.align		4
        /*006c*/ 	.byte	0x04, 0x0a
        /*006e*/ 	.short	(.L_19 - .L_18)
	.align		4
.L_18:
        /*0070*/ 	.word	index@(.nv.constant0._Z15matrixMulSharedPfS_S_i)
        /*0074*/ 	.short	0x0380
        /*0076*/ 	.short	0x001c


	//----- nvinfo : EIATTR_SW_WAR
	.align		4
.L_19:
        /*0078*/ 	.byte	0x04, 0x36
        /*007a*/ 	.short	(.L_21 - .L_20)
.L_20:
        /*007c*/ 	.word	0x00000008
.L_21:


//--------------------- .nv.callgraph             --------------------------
	.section	.nv.callgraph,"",@"SHT_CUDA_CALLGRAPH"
	.align	4
	.sectionentsize	8
	.align		4
        /*0000*/ 	.word	0x00000000
	.align		4
        /*0004*/ 	.word	0xffffffff
	.align		4
        /*0008*/ 	.word	0x00000000
	.align		4
        /*000c*/ 	.word	0xfffffffe
	.align		4
        /*0010*/ 	.word	0x00000000
	.align		4
        /*0014*/ 	.word	0xfffffffd
	.align		4
        /*0018*/ 	.word	0x00000000
	.align		4
        /*001c*/ 	.word	0xfffffffc


//--------------------- .text._Z15matrixMulSharedPfS_S_i --------------------------
	.section	.text._Z15matrixMulSharedPfS_S_i,"ax",@progbits
	.align	128
        .global         _Z15matrixMulSharedPfS_S_i
        .type           _Z15matrixMulSharedPfS_S_i,@function
        .size           _Z15matrixMulSharedPfS_S_i,(.L_x_7 - _Z15matrixMulSharedPfS_S_i)
        .other          _Z15matrixMulSharedPfS_S_i,@"STO_CUDA_ENTRY STV_DEFAULT"
_Z15matrixMulSharedPfS_S_i:
.text._Z15matrixMulSharedPfS_S_i:
[----:B------:R-:W-:Y:S01]  /*0000*/  LDC R1, c[0x0][0x37c] ;  /* 0x0000df00ff017b82 */ /* 0x000fe20000000800 */
[----:B------:R-:W0:Y:S07]  /*0010*/  S2R R2, SR_TID.Y ;  /* 0x0000000000027919 */ /* 0x000e2e0000002200 */
[----:B------:R-:W1:Y:S01]  /*0020*/  S2UR UR4, SR_CTAID.Y ;  /* 0x00000000000479c3 */ /* 0x000e620000002600 */
[----:B------:R-:W0:Y:S01]  /*0030*/  LDCU UR7, c[0x0][0x398] ;  /* 0x00007300ff0777ac */ /* 0x000e220008000800 */
[----:B------:R-:W2:Y:S01]  /*0040*/  S2R R6, SR_TID.X ;  /* 0x0000000000067919 */ /* 0x000ea20000002100 */
[----:B------:R-:W3:Y:S05]  /*0050*/  LDCU.64 UR8, c[0x0][0x358] ;  /* 0x00006b00ff0877ac */ /* 0x000eea0008000a00 */
[----:B------:R-:W1:Y:S08]  /*0060*/  LDC R7, c[0x0][0x364] ;  /* 0x0000d900ff077b82 */ /* 0x000e700000000800 */
[----:B------:R-:W4:Y:S08]  /*0070*/  S2UR UR5, SR_CTAID.X ;  /* 0x00000000000579c3 */ /* 0x000f300000002500 */
[----:B------:R-:W4:Y:S01]  /*0080*/  LDC R3, c[0x0][0x360] ;  /* 0x0000d800ff037b82 */ /* 0x000f220000000800 */
[----:B0-----:R-:W-:Y:S01]  /*0090*/  ISETP.GE.U32.AND P1, PT, R2, UR7, PT ;  /* 0x0000000702007c0c */ /* 0x001fe2000bf26070 */
[----:B-1----:R-:W-:Y:S01]  /*00a0*/  IMAD R7, R7, UR4, R2 ;  /* 0x0000000407077c24 */ /* 0x002fe2000f8e0202 */
[----:B--2---:R-:W-:-:S04]  /*00b0*/  ISETP.GE.U32.AND P0, PT, R6, UR7, PT ;  /* 0x0000000706007c0c */ /* 0x004fc8000bf06070 */
[----:B------:R-:W-:Y:S01]  /*00c0*/  ISETP.GE.OR P0, PT, R7, UR7, P0 ;  /* 0x0000000707007c0c */ /* 0x000fe20008706670 */
[----:B----4-:R-:W-:-:S12]  /*00d0*/  IMAD R0, R3, UR5, R6 ;  /* 0x0000000503007c24 */ /* 0x010fd8000f8e0206 */
[----:B------:R-:W0:Y:S01]  /*00e0*/  @!P0 LDC.64 R8, c[0x0][0x380] ;  /* 0x0000e000ff088b82 */ /* 0x000e220000000a00 */
[----:B------:R-:W-:Y:S01]  /*00f0*/  ISETP.GE.OR P1, PT, R0, UR7, P1 ;  /* 0x0000000700007c0c */ /* 0x000fe20008f26670 */
[----:B------:R-:W-:-:S12]  /*0100*/  @!P0 IMAD R3, R7, UR7, R6 ;  /* 0x0000000707038c24 */ /* 0x000fd8000f8e0206 */
[----:B------:R-:W1:Y:S01]  /*0110*/  @!P1 LDC.64 R10, c[0x0][0x388] ;  /* 0x0000e200ff0a9b82 */ /* 0x000e620000000a00 */
[----:B------:R-:W-:Y:S02]  /*0120*/  @!P1 IMAD R5, R2, UR7, R0 ;  /* 0x0000000702059c24 */ /* 0x000fe4000f8e0200 */
[----:B0-----:R-:W-:-:S06]  /*0130*/  @!P0 IMAD.WIDE.U32 R8, R3, 0x4, R8 ;  /* 0x0000000403088825 */ /* 0x001fcc00078e0008 */
[----:B---3--:R-:W2:Y:S01]  /*0140*/  @!P0 LDG.E R8, desc[UR8][R8.64] ;  /* 0x0000000808088981 */ /* 0x008ea2000c1e1900 */
[----:B-1----:R-:W-:-:S06]  /*0150*/  @!P1 IMAD.WIDE.U32 R10, R5, 0x4, R10 ;  /* 0x00000004050a9825 */ /* 0x002fcc00078e000a */
[----:B------:R-:W3:Y:S01]  /*0160*/  @!P1 LDG.E R10, desc[UR8][R10.64] ;  /* 0x000000080a0a9981 */ /* 0x000ee2000c1e1900 */
[----:B------:R-:W0:Y:S01]  /*0170*/  S2R R16, SR_CgaCtaId ;  /* 0x0000000000107919 */ /* 0x000e220000008800 */
[----:B------:R-:W-:-:S04]  /*0180*/  MOV R19, 0x400 ;  /* 0x0000040000137802 */ /* 0x000fc80000000f00 */
[----:B------:R-:W-:Y:S02]  /*0190*/  @!P1 IADD3 R5, PT, PT, R19, 0x40, RZ ;  /* 0x0000004013059810 */ /* 0x000fe40007ffe0ff */
[----:B------:R-:W-:Y:S02]  /*01a0*/  SHF.L.U32 R2, R2, 0x4, RZ ;  /* 0x0000000402027819 */ /* 0x000fe400000006ff */
[----:B------:R-:W-:Y:S02]  /*01b0*/  VIMNMX R12, PT, PT, R7, R0, !PT ;  /* 0x00000000070c7248 */ /* 0x000fe40007fe0100 */
[C---:B0-----:R-:W-:Y:S02]  /*01c0*/  LEA R3, R16.reuse, R19, 0x18 ;  /* 0x0000001310037211 */ /* 0x041fe400078ec0ff */
[----:B------:R-:W-:Y:S02]  /*01d0*/  @!P1 LEA R5, R16, R5, 0x18 ;  /* 0x0000000510059211 */ /* 0x000fe400078ec0ff */
[----:B------:R-:W-:-:S02]  /*01e0*/  IADD3 R4, PT, PT, R2, R3, RZ ;  /* 0x0000000302047210 */ /* 0x000fc40007ffe0ff */
[----:B------:R-:W-:Y:S02]  /*01f0*/  @!P1 IADD3 R13, PT, PT, R2, R5, RZ ;  /* 0x00000005020d9210 */ /* 0x000fe40007ffe0ff */
[C---:B------:R-:W-:Y:S02]  /*0200*/  @!P0 LEA R5, R6.reuse, R4, 0x2 ;  /* 0x0000000406058211 */ /* 0x040fe400078e10ff */
[----:B------:R-:W-:Y:S02]  /*0210*/  @!P1 LEA R13, R6, R13, 0x2 ;  /* 0x0000000d060d9211 */ /* 0x000fe400078e10ff */
[----:B------:R-:W-:Y:S01]  /*0220*/  ISETP.GE.AND P2, PT, R12, UR7, PT ;  /* 0x000000070c007c0c */ /* 0x000fe2000bf46270 */
[----:B--2---:R0:W-:Y:S04]  /*0230*/  @!P0 STS [R5], R8 ;  /* 0x0000000805008388 */ /* 0x0041e80000000800 */
[----:B---3--:R0:W-:Y:S01]  /*0240*/  @!P1 STS [R13], R10 ;  /* 0x0000000a0d009388 */ /* 0x0081e20000000800 */
[----:B------:R-:W-:Y:S07]  /*0250*/  BAR.SYNC.DEFER_BLOCKING 0x0 ;  /* 0x0000000000007b1d */ /* 0x000fee0000010000 */
[----:B------:R-:W-:Y:S05]  /*0260*/  @P2 EXIT ;  /* 0x000000000000294d */ /* 0x000fea0003800000 */
[----:B------:R-:W-:Y:S01]  /*0270*/  UISETP.GE.U32.AND UP0, UPT, UR7, 0x10, UPT ;  /* 0x000000100700788c */ /* 0x000fe2000bf06070 */
[----:B------:R-:W-:Y:S01]  /*0280*/  HFMA2 R17, -RZ, RZ, 0, 0 ;  /* 0x00000000ff117431 */ /* 0x000fe200000001ff */
[----:B0-----:R-:W-:Y:S01]  /*0290*/  MOV R5, RZ ;  /* 0x000000ff00057202 */ /* 0x001fe20000000f00 */
[----:B------:R-:W-:-:S06]  /*02a0*/  ULOP3.LUT UR4, UR7, 0xf, URZ, 0xc0, !UPT ;  /* 0x0000000f07047892 */ /* 0x000fcc000f8ec0ff */
[----:B------:R-:W-:Y:S06]  /*02b0*/  BRA.U !UP0, `(.L_x_0) ;  /* 0x0000000108c87547 */ /* 0x000fec000b800000 */
[----:B------:R-:W-:Y:S01]  /*02c0*/  IADD3 R5, PT, PT, R19, 0x40, RZ ;  /* 0x0000004013057810 */ /* 0x000fe20007ffe0ff */
[----:B------:R-:W-:Y:S01]  /*02d0*/  ULOP3.LUT UR5, UR7, 0x7ffffff0, URZ, 0xc0, !UPT ;  /* 0x7ffffff007057892 */ /* 0x000fe2000f8ec0ff */
[----:B------:R-:W-:Y:S02]  /*02e0*/  IADD3 R20, PT, PT, R4, 0x20, RZ ;  /* 0x0000002004147810 */ /* 0x000fe40007ffe0ff */
[----:B------:R-:W-:Y:S01]  /*02f0*/  LEA R5, R16, R5, 0x18 ;  /* 0x0000000510057211 */ /* 0x000fe200078ec0ff */
[----:B------:R-:W-:Y:S01]  /*0300*/  UIADD3 UR6, UPT, UPT, -UR5, URZ, URZ ;  /* 0x000000ff05067290 */ /* 0x000fe2000fffe1ff */
[----:B------:R-:W-:Y:S02]  /*0310*/  MOV R17, RZ ;  /* 0x000000ff00117202 */ /* 0x000fe40000000f00 */
[----:B------:R-:W-:Y:S02]  /*0320*/  LEA R18, R6, R5, 0x2 ;  /* 0x0000000506127211 */ /* 0x000fe400078e10ff */
[----:B------:R-:W-:-:S02]  /*0330*/  MOV R5, UR5 ;  /* 0x0000000500057c02 */ /* 0x000fc40008000f00 */
[----:B------:R-:W-:-:S07]  /*0340*/  IADD3 R18, PT, PT, R18, 0x80, RZ ;  /* 0x0000008012127810 */ /* 0x000fce0007ffe0ff */
.L_x_1:
[----:B------:R-:W-:Y:S01]  /*0350*/  LDS R23, [R18+-0x80] ;  /* 0xffff800012177984 */ /* 0x000fe20000000800 */
[----:B------:R-:W-:-:S03]  /*0360*/  UIADD3 UR6, UPT, UPT, UR6, 0x10, URZ ;  /* 0x0000001006067890 */ /* 0x000fc6000fffe0ff */
[----:B------:R-:W0:Y:S01]  /*0370*/  LDS.128 R12, [R20+-0x20] ;  /* 0xffffe000140c7984 */ /* 0x000e220000000c00 */
[----:B------:R-:W-:-:S03]  /*0380*/  UISETP.NE.AND UP0, UPT, UR6, URZ, UPT ;  /* 0x000000ff0600728c */ /* 0x000fc6000bf05270 */
[----:B------:R-:W1:Y:S04]  /*0390*/  LDS R27, [R18+-0x70] ;  /* 0xffff9000121b7984 */ /* 0x000e680000000800 */
[----:B------:R-:W2:Y:S04]  /*03a0*/  LDS R25, [R18+-0x60] ;  /* 0xffffa00012197984 */ /* 0x000ea80000000800 */
[----:B------:R-:W3:Y:S04]  /*03b0*/  LDS R26, [R18+-0x50] ;  /* 0xffffb000121a7984 */ /* 0x000ee80000000800 */
[----:B------:R-:W-:Y:S04]  /*03c0*/  LDS R21, [R18+-0x40] ;  /* 0xffffc00012157984 */ /* 0x000fe80000000800 */
[----:B------:R-:W4:Y:S04]  /*03d0*/  LDS.128 R8, [R20+-0x10] ;  /* 0xfffff00014087984 */ /* 0x000f280000000c00 */
[----:B------:R-:W5:Y:S04]  /*03e0*/  LDS R22, [R18+-0x30] ;  /* 0xffffd00012167984 */ /* 0x000f680000000800 */
[----:B------:R-:W-:Y:S01]  /*03f0*/  LDS R24, [R18+-0x10] ;  /* 0xfffff00012187984 */ /* 0x000fe20000000800 */
[----:B0-----:R-:W-:-:S03]  /*0400*/  FFMA R12, R12, R23, R17 ;  /* 0x000000170c0c7223 */ /* 0x001fc60000000011 */
[----:B------:R-:W0:Y:S01]  /*0410*/  LDS R23, [R18+-0x20] ;  /* 0xffffe00012177984 */ /* 0x000e220000000800 */
[----:B-1----:R-:W-:-:S03]  /*0420*/  FFMA R12, R27, R13, R12 ;  /* 0x0000000d1b0c7223 */ /* 0x002fc6000000000c */
[----:B------:R-:W-:Y:S01]  /*0430*/  LDS R17, [R18] ;  /* 0x0000000012117984 */ /* 0x000fe20000000800 */
[----:B--2---:R-:W-:-:S04]  /*0440*/  FFMA R25, R25, R14, R12 ;  /* 0x0000000e19197223 */ /* 0x004fc8000000000c */
[----:B---3--:R-:W-:Y:S02]  /*0450*/  FFMA R25, R26, R15, R25 ;  /* 0x0000000f1a197223 */ /* 0x008fe40000000019 */
[----:B------:R-:W1:Y:S04]  /*0460*/  LDS.128 R12, [R20] ;  /* 0x00000000140c7984 */ /* 0x000e680000000c00 */
[----:B------:R-:W2:Y:S01]  /*0470*/  LDS R26, [R18+0x10] ;  /* 0x00001000121a7984 */ /* 0x000ea20000000800 */
[----:B----4-:R-:W-:-:S04]  /*0480*/  FFMA R21, R8, R21, R25 ;  /* 0x0000001508157223 */ /* 0x010fc80000000019 */
[----:B-----5:R-:W-:Y:S02]  /*0490*/  FFMA R22, R22, R9, R21 ;  /* 0x0000000916167223 */ /* 0x020fe40000000015 */
[----:B------:R-:W3:Y:S02]  /*04a0*/  LDS R21, [R18+0x20] ;  /* 0x0000200012157984 */ /* 0x000ee40000000800 */
[----:B0-----:R-:W-:Y:S02]  /*04b0*/  FFMA R23, R23, R10, R22 ;  /* 0x0000000a17177223 */ /* 0x001fe40000000016 */
[----:B------:R-:W0:Y:S02]  /*04c0*/  LDS R22, [R18+0x30] ;  /* 0x0000300012167984 */ /* 0x000e240000000800 */
[----:B------:R-:W-:Y:S02]  /*04d0*/  FFMA R25, R24, R11, R23 ;  /* 0x0000000b18197223 */ /* 0x000fe40000000017 */
[----:B------:R-:W-:Y:S04]  /*04e0*/  LDS R23, [R18+0x40] ;  /* 0x0000400012177984 */ /* 0x000fe80000000800 */
[----:B------:R4:W5:Y:S01]  /*04f0*/  LDS.128 R8, [R20+0x10] ;  /* 0x0000100014087984 */ /* 0x0009620000000c00 */
[----:B-1----:R-:W-:-:S03]  /*0500*/  FFMA R25, R12, R17, R25 ;  /* 0x000000110c197223 */ /* 0x002fc60000000019 */
[----:B------:R-:W1:Y:S01]  /*0510*/  LDS R24, [R18+0x50] ;  /* 0x0000500012187984 */ /* 0x000e620000000800 */
[----:B--2---:R-:W-:-:S03]  /*0520*/  FFMA R26, R26, R13, R25 ;  /* 0x0000000d1a1a7223 */ /* 0x004fc60000000019 */
[----:B------:R-:W2:Y:S01]  /*0530*/  LDS R17, [R18+0x60] ;  /* 0x0000600012117984 */ /* 0x000ea20000000800 */
[----:B----4-:R-:W-:-:S03]  /*0540*/  VIADD R20, R20, 0x40 ;  /* 0x0000004014147836 */ /* 0x010fc60000000000 */
[----:B------:R4:W2:Y:S01]  /*0550*/  LDS R12, [R18+0x70] ;  /* 0x00007000120c7984 */ /* 0x0008a20000000800 */
[----:B---3--:R-:W-:Y:S01]  /*0560*/  FFMA R21, R21, R14, R26 ;  /* 0x0000000e15157223 */ /* 0x008fe2000000001a */
[----:B----4-:R-:W-:-:S03]  /*0570*/  IADD3 R18, PT, PT, R18, 0x100, RZ ;  /* 0x0000010012127810 */ /* 0x010fc60007ffe0ff */
[----:B0-----:R-:W-:-:S04]  /*0580*/  FFMA R15, R22, R15, R21 ;  /* 0x0000000f160f7223 */ /* 0x001fc80000000015 */
[----:B-----5:R-:W-:-:S04]  /*0590*/  FFMA R15, R8, R23, R15 ;  /* 0x00000017080f7223 */ /* 0x020fc8000000000f */
[----:B-1----:R-:W-:-:S04]  /*05a0*/  FFMA R24, R24, R9, R15 ;  /* 0x0000000918187223 */ /* 0x002fc8000000000f */
[----:B--2---:R-:W-:-:S04]  /*05b0*/  FFMA R17, R17, R10, R24 ;  /* 0x0000000a11117223 */ /* 0x004fc80000000018 */
[----:B------:R-:W-:Y:S01]  /*05c0*/  FFMA R17, R12, R11, R17 ;  /* 0x0000000b0c117223 */ /* 0x000fe20000000011 */
[----:B------:R-:W-:Y:S06]  /*05d0*/  BRA.U UP0, `(.L_x_1) ;  /* 0xfffffffd005c7547 */ /* 0x000fec000b83ffff */
.L_x_0:
[----:B------:R-:W-:-:S09]  /*05e0*/  UISETP.NE.AND UP0, UPT, UR4, URZ, UPT ;  /* 0x000000ff0400728c */ /* 0x000fd2000bf05270 */
[----:B------:R-:W-:Y:S05]  /*05f0*/  BRA.U !UP0, `(.L_x_2) ;  /* 0x0000000108f07547 */ /* 0x000fea000b800000 */
[----:B------:R-:W-:Y:S01]  /*0600*/  UISETP.GE.U32.AND UP0, UPT, UR4, 0x8, UPT ;  /* 0x000000080400788c */ /* 0x000fe2000bf06070 */
[----:B------:R-:W-:Y:S01]  /*0610*/  IADD3 R19, PT, PT, R19, 0x40, RZ ;  /* 0x0000004013137810 */ /* 0x000fe20007ffe0ff */
[----:B------:R-:W-:Y:S01]  /*0620*/  ULOP3.LUT UR5, UR7, 0x7, URZ, 0xc0, !UPT ;  /* 0x0000000707057892 */ /* 0x000fe2000f8ec0ff */
[----:B------:R-:W-:Y:S02]  /*0630*/  SHF.L.U32 R6, R6, 0x2, RZ ;  /* 0x0000000206067819 */ /* 0x000fe400000006ff */
[----:B------:R-:W-:Y:S01]  /*0640*/  LEA R19, R16, R19, 0x18 ;  /* 0x0000001310137211 */ /* 0x000fe200078ec0ff */
[----:B------:R-:W-:-:S03]  /*0650*/  UISETP.NE.AND UP1, UPT, UR5, URZ, UPT ;  /* 0x000000ff0500728c */ /* 0x000fc6000bf25270 */
[----:B------:R-:W-:Y:S01]  /*0660*/  IADD3 R16, PT, PT, R19, R6, RZ ;  /* 0x0000000613107210 */ /* 0x000fe20007ffe0ff */
[----:B------:R-:W-:Y:S07]  /*0670*/  BRA.U !UP0, `(.L_x_3) ;  /* 0x0000000108547547 */ /* 0x000fee000b800000 */
[C---:B------:R-:W-:Y:S02]  /*0680*/  LEA R26, R5.reuse, R16, 0x4 ;  /* 0x00000010051a7211 */ /* 0x040fe400078e20ff */
[C---:B------:R-:W-:Y:S02]  /*0690*/  LEA R24, R5.reuse, R4, 0x2 ;  /* 0x0000000405187211 */ /* 0x040fe400078e10ff */
[----:B------:R-:W-:Y:S01]  /*06a0*/  IADD3 R5, PT, PT, R5, 0x8, RZ ;  /* 0x0000000805057810 */ /* 0x000fe20007ffe0ff */
[----:B------:R-:W-:Y:S04]  /*06b0*/  LDS R27, [R26] ;  /* 0x000000001a1b7984 */ /* 0x000fe80000000800 */
[----:B------:R-:W0:Y:S04]  /*06c0*/  LDS.128 R8, [R24] ;  /* 0x0000000018087984 */ /* 0x000e280000000c00 */
[----:B------:R-:W1:Y:S04]  /*06d0*/  LDS R29, [R26+0x10] ;  /* 0x000010001a1d7984 */ /* 0x000e680000000800 */
[----:B------:R-:W2:Y:S04]  /*06e0*/  LDS R23, [R26+0x20] ;  /* 0x000020001a177984 */ /* 0x000ea80000000800 */
[----:B------:R-:W3:Y:S04]  /*06f0*/  LDS R18, [R26+0x30] ;  /* 0x000030001a127984 */ /* 0x000ee80000000800 */
[----:B------:R-:W-:Y:S04]  /*0700*/  LDS R21, [R26+0x40] ;  /* 0x000040001a157984 */ /* 0x000fe80000000800 */
[----:B------:R-:W4:Y:S04]  /*0710*/  LDS.128 R12, [R24+0x10] ;  /* 0x00001000180c7984 */ /* 0x000f280000000c00 */
[----:B------:R-:W5:Y:S04]  /*0720*/  LDS R20, [R26+0x50] ;  /* 0x000050001a147984 */ /* 0x000f680000000800 */
[----:B------:R-:W5:Y:S04]  /*0730*/  LDS R25, [R26+0x60] ;  /* 0x000060001a197984 */ /* 0x000f680000000800 */
[----:B------:R-:W5:Y:S01]  /*0740*/  LDS R22, [R26+0x70] ;  /* 0x000070001a167984 */ /* 0x000f620000000800 */
[----:B0-----:R-:W-:-:S04]  /*0750*/  FFMA R8, R8, R27, R17 ;  /* 0x0000001b08087223 */ /* 0x001fc80000000011 */
[----:B-1----:R-:W-:-:S04]  /*0760*/  FFMA R8, R29, R9, R8 ;  /* 0x000000091d087223 */ /* 0x002fc80000000008 */
[----:B--2---:R-:W-:-:S04]  /*0770*/  FFMA R23, R23, R10, R8 ;  /* 0x0000000a17177223 */ /* 0x004fc80000000008 */
[----:B---3--:R-:W-:-:S04]  /*0780*/  FFMA R11, R18, R11, R23 ;  /* 0x0000000b120b7223 */ /* 0x008fc80000000017 */
[----:B----4-:R-:W-:-:S04]  /*0790*/  FFMA R11, R12, R21, R11 ;  /* 0x000000150c0b7223 */ /* 0x010fc8000000000b */
[----:B-----5:R-:W-:-:S04]  /*07a0*/  FFMA R20, R20, R13, R11 ;  /* 0x0000000d14147223 */ /* 0x020fc8000000000b */
[----:B------:R-:W-:-:S04]  /*07b0*/  FFMA R25, R25, R14, R20 ;  /* 0x0000000e19197223 */ /* 0x000fc80000000014 */
[----:B------:R-:W-:-:S07]  /*07c0*/  FFMA R17, R22, R15, R25 ;  /* 0x0000000f16117223 */ /* 0x000fce0000000019 */
.L_x_3:
[----:B------:R-:W-:Y:S05]  /*07d0*/  BRA.U !UP1, `(.L_x_2) ;  /* 0x0000000109787547 */ /* 0x000fea000b800000 */
[----:B------:R-:W-:Y:S02]  /*07e0*/  UISETP.GE.U32.AND UP0, UPT, UR5, 0x4, UPT ;  /* 0x000000040500788c */ /* 0x000fe4000bf06070 */
[----:B------:R-:W-:-:S04]  /*07f0*/  ULOP3.LUT UR4, UR7, 0x3, URZ, 0xc0, !UPT ;  /* 0x0000000307047892 */ /* 0x000fc8000f8ec0ff */
[----:B------:R-:W-:-:S03]  /*0800*/  UISETP.NE.AND UP1, UPT, UR4, URZ, UPT ;  /* 0x000000ff0400728c */ /* 0x000fc6000bf25270 */
[----:B------:R-:W-:Y:S08]  /*0810*/  BRA.U !UP0, `(.L_x_4) ;  /* 0x0000000108307547 */ /* 0x000ff0000b800000 */
[C---:B------:R-:W-:Y:S01]  /*0820*/  LEA R8, R5.reuse, R4, 0x2 ;  /* 0x0000000405087211 */ /* 0x040fe200078e10ff */
[C---:B------:R-:W-:Y:S01]  /*0830*/  IMAD R16, R5.reuse, 0x10, R16 ;  /* 0x0000001005107824 */ /* 0x040fe200078e0210 */
[----:B------:R-:W-:-:S04]  /*0840*/  IADD3 R5, PT, PT, R5, 0x4, RZ ;  /* 0x0000000405057810 */ /* 0x000fc80007ffe0ff */
[----:B------:R-:W-:Y:S04]  /*0850*/  LDS R4, [R16] ;  /* 0x0000000010047984 */ /* 0x000fe80000000800 */
[----:B------:R-:W0:Y:S04]  /*0860*/  LDS.128 R8, [R8] ;  /* 0x0000000008087984 */ /* 0x000e280000000c00 */
[----:B------:R-:W1:Y:S04]  /*0870*/  LDS R13, [R16+0x10] ;  /* 0x00001000100d7984 */ /* 0x000e680000000800 */
[----:B------:R-:W2:Y:S04]  /*0880*/  LDS R12, [R16+0x20] ;  /* 0x00002000100c7984 */ /* 0x000ea80000000800 */
[----:B------:R-:W3:Y:S01]  /*0890*/  LDS R15, [R16+0x30] ;  /* 0x00003000100f7984 */ /* 0x000ee20000000800 */
[----:B0-----:R-:W-:-:S04]  /*08a0*/  FFMA R4, R8, R4, R17 ;  /* 0x0000000408047223 */ /* 0x001fc80000000011 */
[----:B-1----:R-:W-:-:S04]  /*08b0*/  FFMA R9, R13, R9, R4 ;  /* 0x000000090d097223 */ /* 0x002fc80000000004 */
[----:B--2---:R-:W-:-:S04]  /*08c0*/  FFMA R10, R12, R10, R9 ;  /* 0x0000000a0c0a7223 */ /* 0x004fc80000000009 */
[----:B---3--:R-:W-:-:S07]  /*08d0*/  FFMA R17, R15, R11, R10 ;  /* 0x0000000b0f117223 */ /* 0x008fce000000000a */
.L_x_4:
[----:B------:R-:W-:Y:S05]  /*08e0*/  BRA.U !UP1, `(.L_x_2) ;  /* 0x0000000109347547 */ /* 0x000fea000b800000 */
[C---:B------:R-:W-:Y:S01]  /*08f0*/  LEA R6, R5.reuse, R6, 0x4 ;  /* 0x0000000605067211 */ /* 0x040fe200078e20ff */
[----:B------:R-:W-:Y:S01]  /*0900*/  UIADD3 UR4, UPT, UPT, -UR4, URZ, URZ ;  /* 0x000000ff04047290 */ /* 0x000fe2000fffe1ff */
[----:B------:R-:W-:Y:S02]  /*0910*/  LEA R2, R5, R2, 0x2 ;  /* 0x0000000205027211 */ /* 0x000fe400078e10ff */
[----:B------:R-:W-:Y:S02]  /*0920*/  IADD3 R6, PT, PT, R19, R6, RZ ;  /* 0x0000000613067210 */ /* 0x000fe40007ffe0ff */
[----:B------:R-:W-:-:S07]  /*0930*/  IADD3 R2, PT, PT, R3, R2, RZ ;  /* 0x0000000203027210 */ /* 0x000fce0007ffe0ff */
.L_x_5:
[----:B------:R0:W-:Y:S01]  /*0940*/  LDS R4, [R2] ;  /* 0x0000000002047984 */ /* 0x0001e20000000800 */
[----:B------:R-:W-:-:S03]  /*0950*/  UIADD3 UR4, UPT, UPT, UR4, 0x1, URZ ;  /* 0x0000000104047890 */ /* 0x000fc6000fffe0ff */
[----:B------:R1:W2:Y:S01]  /*0960*/  LDS R3, [R6] ;  /* 0x0000000006037984 */ /* 0x0002a20000000800 */
[----:B------:R-:W-:Y:S01]  /*0970*/  UISETP.NE.AND UP0, UPT, UR4, URZ, UPT ;  /* 0x000000ff0400728c */ /* 0x000fe2000bf05270 */
[----:B0-----:R-:W-:Y:S02]  /*0980*/  IADD3 R2, PT, PT, R2, 0x4, RZ ;  /* 0x0000000402027810 */ /* 0x001fe40007ffe0ff */
[----:B-1----:R-:W-:Y:S01]  /*0990*/  IADD3 R6, PT, PT, R6, 0x10, RZ ;  /* 0x0000001006067810 */ /* 0x002fe20007ffe0ff */
[----:B--2---:R-:W-:-:S05]  /*09a0*/  FFMA R17, R4, R3, R17 ;  /* 0x0000000304117223 */ /* 0x004fca0000000011 */
[----:B------:R-:W-:Y:S05]  /*09b0*/  BRA.U UP0, `(.L_x_5) ;  /* 0xfffffffd00e07547 */ /* 0x000fea000b83ffff */
.L_x_2:
[----:B------:R-:W0:Y:S01]  /*09c0*/  LDC.64 R2, c[0x0][0x390] ;  /* 0x0000e400ff027b82 */ /* 0x000e220000000a00 */
[----:B------:R-:W-:-:S04]  /*09d0*/  IMAD R7, R7, UR7, R0 ;  /* 0x0000000707077c24 */ /* 0x000fc8000f8e0200 */
[----:B0-----:R-:W-:-:S05]  /*09e0*/  IMAD.WIDE R2, R7, 0x4, R2 ;  /* 0x0000000407027825 */ /* 0x001fca00078e0202 */
[----:B------:R-:W-:Y:S01]  /*09f0*/  STG.E desc[UR8][R2.64], R17 ;  /* 0x0000001102007986 */ /* 0x000fe2000c101908 */
[----:B------:R-:W-:Y:S05]  /*0a00*/  EXIT ;  /* 0x000000000000794d */ /* 0x000fea0003800000 */
.L_x_6:
[----:B------:R-:W-:-:S00]  /*0a10*/  BRA `(.L_x_6) ;  /* 0xfffffffc00fc7947 */ /* 0x000fc0000383ffff */
[----:B------:R-:W-:-:S00]  /*0a20*/  NOP ;  /* 0x0000000000007918 */ /* 0x000fc00000000000 */
        /* <DEDUP_REMOVED lines=13> */
.L_x_7:


//--------------------- .nv.shared._Z15matrixMulSharedPfS_S_i --------------------------
	.section	.nv.shared._Z15matrixMulSharedPfS_S_i,"aw",@nobits
	.sectionflags	@""
	.align	4
.nv.shared._Z15matrixMulSharedPfS_S_i:
	.zero		1152


//--------------------- .nv.shared.reserved.0     --------------------------
	.section	.nv.shared.reserved.0,"aw",@nobits
	.weak		__nv_reservedSMEM_offset_0_alias
	.size		__nv_reservedSMEM_offset_0_alias, 0, 64
	.other		__nv_reservedSMEM_offset_0_alias,@"STO_CUDA_RESERVED_SHARED STV_DEFAULT"
__nv_reservedSMEM_offset_0_alias:
	.zero		0
	.zero		64


//--------------------- .nv.constant0._Z15matrixMulSharedPfS_S_i --------------------------
	.section	.nv.constant0._Z15matrixMulSharedPfS_S_i,"a",@progbits
	.sectionflags	@""
	.align	4
.nv.constant0._Z15matrixMulSharedPfS_S_i:
	.zero		924


//--------------------- SYMBOLS --------------------------

	.type		.nv.reservedSmem.offset0,@object
	.size		.nv.reservedSmem.offset0,0x4
	.type		.nv.reservedSmem.cap,@object
	.size		.nv.reservedSmem.cap,0x4
